//
// Generated by NVIDIA NVVM Compiler
//
// Compiler Build ID: CL-36424714
// Cuda compilation tools, release 13.0, V13.0.88
// Based on NVVM 20.0.0
//

.version 9.0
.target sm_100
.address_size 64

	// .globl	_Z34odd_even_transposition_sort_kernelPiii

.visible .entry _Z34odd_even_transposition_sort_kernelPiii(
	.param .u64 .ptr .align 1 _Z34odd_even_transposition_sort_kernelPiii_param_0,
	.param .u32 _Z34odd_even_transposition_sort_kernelPiii_param_1,
	.param .u32 _Z34odd_even_transposition_sort_kernelPiii_param_2
)
{
	.reg .pred 	%p<5>;
	.reg .b32 	%r<14>;
	.reg .b64 	%rd<5>;

	ld.param.u64 	%rd2, [_Z34odd_even_transposition_sort_kernelPiii_param_0];
	ld.param.u32 	%r4, [_Z34odd_even_transposition_sort_kernelPiii_param_1];
	ld.param.u32 	%r5, [_Z34odd_even_transposition_sort_kernelPiii_param_2];
	mov.u32 	%r6, %ctaid.x;
	mov.u32 	%r7, %ntid.x;
	mov.u32 	%r8, %tid.x;
	mad.lo.s32 	%r1, %r6, %r7, %r8;
	add.s32 	%r9, %r4, -1;
	setp.ge.s32 	%p1, %r1, %r9;
	shr.u32 	%r10, %r1, 31;
	add.s32 	%r11, %r1, %r10;
	and.b32  	%r12, %r11, -2;
	sub.s32 	%r13, %r1, %r12;
	setp.ne.s32 	%p2, %r13, %r5;
	or.pred  	%p3, %p1, %p2;
	@%p3 bra 	$L__BB0_3;
	cvta.to.global.u64 	%rd3, %rd2;
	mul.wide.s32 	%rd4, %r1, 4;
	add.s64 	%rd1, %rd3, %rd4;
	ld.global.u32 	%r2, [%rd1];
	ld.global.u32 	%r3, [%rd1+4];
	setp.le.s32 	%p4, %r2, %r3;
	@%p4 bra 	$L__BB0_3;
	st.global.u32 	[%rd1], %r3;
	st.global.u32 	[%rd1+4], %r2;
$L__BB0_3:
	ret;

}


// ===== COMPILED SASS (sm_100) =====

	.target	sm_100

	.elftype	@"ET_EXEC"


//--------------------- .note.nv.tkinfo           --------------------------
	.section	.note.nv.tkinfo,"",@"SHT_NOTE"
	.sectionflags	@"SHF_NOTE_NV_TKINFO"
	.tkinfo
        /*0018*/ 	.word	0x00000002
        /*0030*/ 	.string	""
        /*0030*/ 	.string	"ptxas"
        /*0030*/ 	.string	"Cuda compilation tools, release 13.0, V13.0.88"
        /*0030*/ 	.string	"Build cuda_13.0.r13.0/compiler.36424714_0"
        /*0030*/ 	.string	"-arch sm_100 -m 64 "



//--------------------- .note.nv.cuinfo           --------------------------
	.section	.note.nv.cuinfo,"",@"SHT_NOTE"
	.sectionflags	@"SHF_NOTE_NV_CUINFO"
        /*0018*/ 	.short	0x0002
        /*001a*/ 	.short	0x0064
        /*001c*/ 	.short	0x0082
	.zero		2


//--------------------- .nv.info                  --------------------------
	.section	.nv.info,"",@"SHT_CUDA_INFO"
	.align	4


	//----- nvinfo : EIATTR_REGCOUNT
	.align		4
        /*0000*/ 	.byte	0x04, 0x2f
        /*0002*/ 	.short	(.L_1 - .L_0)
	.align		4
.L_0:
        /*0004*/ 	.word	index@(_Z34odd_even_transposition_sort_kernelPiii)
        /*0008*/ 	.word	0x00000008


	//----- nvinfo : EIATTR_FRAME_SIZE
	.align		4
.L_1:
        /*000c*/ 	.byte	0x04, 0x11
        /*000e*/ 	.short	(.L_3 - .L_2)
	.align		4
.L_2:
        /*0010*/ 	.word	index@(_Z34odd_even_transposition_sort_kernelPiii)
        /*0014*/ 	.word	0x00000000


	//----- nvinfo : EIATTR_MIN_STACK_SIZE
	.align		4
.L_3:
        /*0018*/ 	.byte	0x04, 0x12
        /*001a*/ 	.short	(.L_5 - .L_4)
	.align		4
.L_4:
        /*001c*/ 	.word	index@(_Z34odd_even_transposition_sort_kernelPiii)
        /*0020*/ 	.word	0x00000000
.L_5:


//--------------------- .nv.compat                --------------------------
	.section	.nv.compat,"",@"SHT_CUDA_COMPAT_INFO"
	.align	4
        /*0000*/ 	.byte	0x02, 0x09, 0x00, 0x00, 0x02, 0x02, 0x01, 0x00, 0x02, 0x05, 0x05, 0x00, 0x03, 0x07, 0x01, 0x01
        /*0010*/ 	.byte	0x02, 0x03, 0x00, 0x00, 0x02, 0x06, 0x01, 0x00, 0x04, 0x0b, 0x08, 0x00, 0x09, 0x00, 0x00, 0x00
        /*0020*/ 	.byte	0x00, 0x00, 0x00, 0x00


//--------------------- .nv.info._Z34odd_even_transposition_sort_kernelPiii --------------------------
	.section	.nv.info._Z34odd_even_transposition_sort_kernelPiii,"",@"SHT_CUDA_INFO"
	.sectionflags	@""
	.align	4


	//----- nvinfo : EIATTR_CUDA_API_VERSION
	.align		4
        /*0000*/ 	.byte	0x04, 0x37
        /*0002*/ 	.short	(.L_7 - .L_6)
.L_6:
        /*0004*/ 	.word	0x00000082


	//----- nvinfo : EIATTR_KPARAM_INFO
	.align		4
.L_7:
        /*0008*/ 	.byte	0x04, 0x17
        /*000a*/ 	.short	(.L_9 - .L_8)
.L_8:
        /*000c*/ 	.word	0x00000000
        /*0010*/ 	.short	0x0002
        /*0012*/ 	.short	0x000c
        /*0014*/ 	.byte	0x00, 0xf0, 0x11, 0x00


	//----- nvinfo : EIATTR_KPARAM_INFO
	.align		4
.L_9:
        /*0018*/ 	.byte	0x04, 0x17
        /*001a*/ 	.short	(.L_11 - .L_10)
.L_10:
        /*001c*/ 	.word	0x00000000
        /*0020*/ 	.short	0x0001
        /*0022*/ 	.short	0x0008
        /*0024*/ 	.byte	0x00, 0xf0, 0x11, 0x00


	//----- nvinfo : EIATTR_KPARAM_INFO
	.align		4
.L_11:
        /*0028*/ 	.byte	0x04, 0x17
        /*002a*/ 	.short	(.L_13 - .L_12)
.L_12:
        /*002c*/ 	.word	0x00000000
        /*0030*/ 	.short	0x0000
        /*0032*/ 	.short	0x0000
        /*0034*/ 	.byte	0x00, 0xf5, 0x21, 0x00


	//----- nvinfo : EIATTR_SPARSE_MMA_MASK
	.align		4
.L_13:
        /*0038*/ 	.byte	0x03, 0x50
        /*003a*/ 	.short	0x0000


	//----- nvinfo : EIATTR_MAXREG_COUNT
	.align		4
        /*003c*/ 	.byte	0x03, 0x1b
        /*003e*/ 	.short	0x00ff


	//----- nvinfo : EIATTR_MERCURY_ISA_VERSION
	.align		4
        /*0040*/ 	.byte	0x03, 0x5f
        /*0042*/ 	.short	0x0101


	//----- nvinfo : EIATTR_VRC_CTA_INIT_COUNT
	.align		4
        /*0044*/ 	.byte	0x02, 0x4a
	.zero		1
	.zero		1


	//----- nvinfo : EIATTR_EXIT_INSTR_OFFSETS
	.align		4
        /*0048*/ 	.byte	0x04, 0x1c
        /*004a*/ 	.short	(.L_15 - .L_14)


	//   ....[0]....
.L_14:
        /*004c*/ 	.word	0x000000c0


	//   ....[1]....
        /*0050*/ 	.word	0x00000130


	//   ....[2]....
        /*0054*/ 	.word	0x00000160


	//----- nvinfo : EIATTR_CBANK_PARAM_SIZE
	.align		4
.L_15:
        /*0058*/ 	.byte	0x03, 0x19
        /*005a*/ 	.short	0x0010


	//----- nvinfo : EIATTR_PARAM_CBANK
	.align		4
        /*005c*/ 	.byte	0x04, 0x0a
        /*005e*/ 	.short	(.L_17 - .L_16)
	.align		4
.L_16:
        /*0060*/ 	.word	index@(.nv.constant0._Z34odd_even_transposition_sort_kernelPiii)
        /*0064*/ 	.short	0x0380
        /*0066*/ 	.short	0x0010


	//----- nvinfo : EIATTR_SW_WAR
	.align		4
.L_17:
        /*0068*/ 	.byte	0x04, 0x36
        /*006a*/ 	.short	(.L_19 - .L_18)
.L_18:
        /*006c*/ 	.word	0x00000008
.L_19:


//--------------------- .nv.callgraph             --------------------------
	.section	.nv.callgraph,"",@"SHT_CUDA_CALLGRAPH"
	.align	4
	.sectionentsize	8
	.align		4
        /*0000*/ 	.word	0x00000000
	.align		4
        /*0004*/ 	.word	0xffffffff
	.align		4
        /*0008*/ 	.word	0x00000000
	.align		4
        /*000c*/ 	.word	0xfffffffe
	.align		4
        /*0010*/ 	.word	0x00000000
	.align		4
        /*0014*/ 	.word	0xfffffffd
	.align		4
        /*0018*/ 	.word	0x00000000
	.align		4
        /*001c*/ 	.word	0xfffffffc


//--------------------- .text._Z34odd_even_transposition_sort_kernelPiii --------------------------
	.section	.text._Z34odd_even_transposition_sort_kernelPiii,"ax",@progbits
	.align	128
        .global         _Z34odd_even_transposition_sort_kernelPiii
        .type           _Z34odd_even_transposition_sort_kernelPiii,@function
        .size           _Z34odd_even_transposition_sort_kernelPiii,(.L_x_1 - _Z34odd_even_transposition_sort_kernelPiii)
        .other          _Z34odd_even_transposition_sort_kernelPiii,@"STO_CUDA_ENTRY STV_DEFAULT"
_Z34odd_even_transposition_sort_kernelPiii:
.text._Z34odd_even_transposition_sort_kernelPiii:
[----:B------:R-:W-:Y:S01]  /*0000*/  LDC R1, c[0x0][0x37c] ;  /* 0x0000df00ff017b82 */ /* 0x000fe20000000800 */
[----:B------:R-:W0:Y:S07]  /*0010*/  S2R R0, SR_TID.X ;  /* 0x0000000000007919 */ /* 0x000e2e0000002100 */
[----:B------:R-:W0:Y:S01]  /*0020*/  S2UR UR6, SR_CTAID.X ;  /* 0x00000000000679c3 */ /* 0x000e220000002500 */
[----:B------:R-:W1:Y:S07]  /*0030*/  LDCU.64 UR4, c[0x0][0x388] ;  /* 0x00007100ff0477ac */ /* 0x000e6e0008000a00 */
[----:B------:R-:W0:Y:S01]  /*0040*/  LDC R5, c[0x0][0x360] ;  /* 0x0000d800ff057b82 */ /* 0x000e220000000800 */
[----:B-1----:R-:W-:Y:S01]  /*0050*/  UIADD3 UR4, UPT, UPT, UR4, -0x1, URZ ;  /* 0xffffffff04047890 */ /* 0x002fe2000fffe0ff */
[----:B0-----:R-:W-:-:S05]  /*0060*/  IMAD R5, R5, UR6, R0 ;  /* 0x0000000605057c24 */ /* 0x001fca000f8e0200 */
[----:B------:R-:W-:-:S04]  /*0070*/  LEA.HI R0, R5, R5, RZ, 0x1 ;  /* 0x0000000505007211 */ /* 0x000fc800078f08ff */
[----:B------:R-:W-:-:S05]  /*0080*/  LOP3.LUT R0, R0, 0xfffffffe, RZ, 0xc0, !PT ;  /* 0xfffffffe00007812 */ /* 0x000fca00078ec0ff */
[----:B------:R-:W-:-:S05]  /*0090*/  IMAD.IADD R0, R5, 0x1, -R0 ;  /* 0x0000000105007824 */ /* 0x000fca00078e0a00 */
[----:B------:R-:W-:-:S04]  /*00a0*/  ISETP.NE.AND P0, PT, R0, UR5, PT ;  /* 0x0000000500007c0c */ /* 0x000fc8000bf05270 */
[----:B------:R-:W-:-:S13]  /*00b0*/  ISETP.GE.OR P0, PT, R5, UR4, P0 ;  /* 0x0000000405007c0c */ /* 0x000fda0008706670 */
[----:B------:R-:W-:Y:S05]  /*00c0*/  @P0 EXIT ;  /* 0x000000000000094d */ /* 0x000fea0003800000 */
[----:B------:R-:W0:Y:S01]  /*00d0*/  LDC.64 R2, c[0x0][0x380] ;  /* 0x0000e000ff027b82 */ /* 0x000e220000000a00 */
[----:B------:R-:W1:Y:S01]  /*00e0*/  LDCU.64 UR4, c[0x0][0x358] ;  /* 0x00006b00ff0477ac */ /* 0x000e620008000a00 */
[----:B0-----:R-:W-:-:S05]  /*00f0*/  IMAD.WIDE R2, R5, 0x4, R2 ;  /* 0x0000000405027825 */ /* 0x001fca00078e0202 */
[----:B-1----:R-:W2:Y:S04]  /*0100*/  LDG.E R5, desc[UR4][R2.64] ;  /* 0x0000000402057981 */ /* 0x002ea8000c1e1900 */
[----:B------:R-:W2:Y:S02]  /*0110*/  LDG.E R0, desc[UR4][R2.64+0x4] ;  /* 0x0000040402007981 */ /* 0x000ea4000c1e1900 */
[----:B--2---:R-:W-:-:S13]  /*0120*/  ISETP.GT.AND P0, PT, R5, R0, PT ;  /* 0x000000000500720c */ /* 0x004fda0003f04270 */
[----:B------:R-:W-:Y:S05]  /*0130*/  @!P0 EXIT ;  /* 0x000000000000894d */ /* 0x000fea0003800000 */
[----:B------:R-:W-:Y:S04]  /*0140*/  STG.E desc[UR4][R2.64], R0 ;  /* 0x0000000002007986 */ /* 0x000fe8000c101904 */
[----:B------:R-:W-:Y:S01]  /*0150*/  STG.E desc[UR4][R2.64+0x4], R5 ;  /* 0x0000040502007986 */ /* 0x000fe2000c101904 */
[----:B------:R-:W-:Y:S05]  /*0160*/  EXIT ;  /* 0x000000000000794d */ /* 0x000fea0003800000 */
.L_x_0:
[----:B------:R-:W-:-:S00]  /*0170*/  BRA `(.L_x_0) ;  /* 0xfffffffc00fc7947 */ /* 0x000fc0000383ffff */
[----:B------:R-:W-:-:S00]  /*0180*/  NOP ;  /* 0x0000000000007918 */ /* 0x000fc00000000000 */
[----:B------:R-:W-:-:S00]  /*0190*/  NOP ;  /* 0x0000000000007918 */ /* 0x000fc00000000000 */
[----:B------:R-:W-:-:S00]  /*01a0*/  NOP ;  /* 0x0000000000007918 */ /* 0x000fc00000000000 */
[----:B------:R-:W-:-:S00]  /*01b0*/  NOP ;  /* 0x0000000000007918 */ /* 0x000fc00000000000 */
[----:B------:R-:W-:-:S00]  /*01c0*/  NOP ;  /* 0x0000000000007918 */ /* 0x000fc00000000000 */
[----:B------:R-:W-:-:S00]  /*01d0*/  NOP ;  /* 0x0000000000007918 */ /* 0x000fc00000000000 */
[----:B------:R-:W-:-:S00]  /*01e0*/  NOP ;  /* 0x0000000000007918 */ /* 0x000fc00000000000 */
[----:B------:R-:W-:-:S00]  /*01f0*/  NOP ;  /* 0x0000000000007918 */ /* 0x000fc00000000000 */
.L_x_1:


//--------------------- .nv.shared.reserved.0     --------------------------
	.section	.nv.shared.reserved.0,"aw",@nobits
	.weak		__nv_reservedSMEM_offset_0_alias
	.size		__nv_reservedSMEM_offset_0_alias, 0, 64
	.other		__nv_reservedSMEM_offset_0_alias,@"STO_CUDA_RESERVED_SHARED STV_DEFAULT"
__nv_reservedSMEM_offset_0_alias:
	.zero		0
	.zero		64


//--------------------- .nv.constant0._Z34odd_even_transposition_sort_kernelPiii --------------------------
	.section	.nv.constant0._Z34odd_even_transposition_sort_kernelPiii,"a",@progbits
	.sectionflags	@""
	.align	4
.nv.constant0._Z34odd_even_transposition_sort_kernelPiii:
	.zero		912


//--------------------- SYMBOLS --------------------------

	.type		.nv.reservedSmem.offset0,@object
	.size		.nv.reservedSmem.offset0,0x4
